//
// Generated by NVIDIA NVVM Compiler
//
// Compiler Build ID: CL-36424714
// Cuda compilation tools, release 13.0, V13.0.88
// Based on NVVM 20.0.0
//

.version 9.0
.target sm_100
.address_size 64

	// .globl	_Z16initMatrixKernelPiii

.visible .entry _Z16initMatrixKernelPiii(
	.param .u64 .ptr .align 1 _Z16initMatrixKernelPiii_param_0,
	.param .u32 _Z16initMatrixKernelPiii_param_1,
	.param .u32 _Z16initMatrixKernelPiii_param_2
)
{
	.reg .pred 	%p<4>;
	.reg .b32 	%r<14>;
	.reg .b64 	%rd<5>;

	ld.param.u64 	%rd1, [_Z16initMatrixKernelPiii_param_0];
	ld.param.u32 	%r3, [_Z16initMatrixKernelPiii_param_1];
	ld.param.u32 	%r4, [_Z16initMatrixKernelPiii_param_2];
	mov.u32 	%r6, %ctaid.x;
	mov.u32 	%r7, %ntid.x;
	mov.u32 	%r8, %tid.x;
	mad.lo.s32 	%r1, %r6, %r7, %r8;
	mov.u32 	%r9, %ctaid.y;
	mov.u32 	%r10, %ntid.y;
	mov.u32 	%r11, %tid.y;
	mad.lo.s32 	%r12, %r9, %r10, %r11;
	setp.ge.s32 	%p1, %r1, %r3;
	setp.ge.s32 	%p2, %r12, %r4;
	or.pred  	%p3, %p1, %p2;
	@%p3 bra 	$L__BB0_2;
	cvta.to.global.u64 	%rd2, %rd1;
	mad.lo.s32 	%r13, %r3, %r12, %r1;
	mul.wide.s32 	%rd3, %r13, 4;
	add.s64 	%rd4, %rd2, %rd3;
	st.global.u32 	[%rd4], %r13;
$L__BB0_2:
	ret;

}


// ===== COMPILED SASS (sm_100) =====

	.target	sm_100

	.elftype	@"ET_EXEC"


//--------------------- .note.nv.tkinfo           --------------------------
	.section	.note.nv.tkinfo,"",@"SHT_NOTE"
	.sectionflags	@"SHF_NOTE_NV_TKINFO"
	.tkinfo
        /*0018*/ 	.word	0x00000002
        /*0030*/ 	.string	""
        /*0030*/ 	.string	"ptxas"
        /*0030*/ 	.string	"Cuda compilation tools, release 13.0, V13.0.88"
        /*0030*/ 	.string	"Build cuda_13.0.r13.0/compiler.36424714_0"
        /*0030*/ 	.string	"-arch sm_100 -m 64 "



//--------------------- .note.nv.cuinfo           --------------------------
	.section	.note.nv.cuinfo,"",@"SHT_NOTE"
	.sectionflags	@"SHF_NOTE_NV_CUINFO"
        /*0018*/ 	.short	0x0002
        /*001a*/ 	.short	0x0064
        /*001c*/ 	.short	0x0082
	.zero		2


//--------------------- .nv.info                  --------------------------
	.section	.nv.info,"",@"SHT_CUDA_INFO"
	.align	4


	//----- nvinfo : EIATTR_REGCOUNT
	.align		4
        /*0000*/ 	.byte	0x04, 0x2f
        /*0002*/ 	.short	(.L_1 - .L_0)
	.align		4
.L_0:
        /*0004*/ 	.word	index@(_Z16initMatrixKernelPiii)
        /*0008*/ 	.word	0x00000008


	//----- nvinfo : EIATTR_FRAME_SIZE
	.align		4
.L_1:
        /*000c*/ 	.byte	0x04, 0x11
        /*000e*/ 	.short	(.L_3 - .L_2)
	.align		4
.L_2:
        /*0010*/ 	.word	index@(_Z16initMatrixKernelPiii)
        /*0014*/ 	.word	0x00000000


	//----- nvinfo : EIATTR_MIN_STACK_SIZE
	.align		4
.L_3:
        /*0018*/ 	.byte	0x04, 0x12
        /*001a*/ 	.short	(.L_5 - .L_4)
	.align		4
.L_4:
        /*001c*/ 	.word	index@(_Z16initMatrixKernelPiii)
        /*0020*/ 	.word	0x00000000
.L_5:


//--------------------- .nv.compat                --------------------------
	.section	.nv.compat,"",@"SHT_CUDA_COMPAT_INFO"
	.align	4
        /*0000*/ 	.byte	0x02, 0x09, 0x00, 0x00, 0x02, 0x02, 0x01, 0x00, 0x02, 0x05, 0x05, 0x00, 0x03, 0x07, 0x01, 0x01
        /*0010*/ 	.byte	0x02, 0x03, 0x00, 0x00, 0x02, 0x06, 0x01, 0x00, 0x04, 0x0b, 0x08, 0x00, 0x09, 0x00, 0x00, 0x00
        /*0020*/ 	.byte	0x00, 0x00, 0x00, 0x00


//--------------------- .nv.info._Z16initMatrixKernelPiii --------------------------
	.section	.nv.info._Z16initMatrixKernelPiii,"",@"SHT_CUDA_INFO"
	.sectionflags	@""
	.align	4


	//----- nvinfo : EIATTR_CUDA_API_VERSION
	.align		4
        /*0000*/ 	.byte	0x04, 0x37
        /*0002*/ 	.short	(.L_7 - .L_6)
.L_6:
        /*0004*/ 	.word	0x00000082


	//----- nvinfo : EIATTR_KPARAM_INFO
	.align		4
.L_7:
        /*0008*/ 	.byte	0x04, 0x17
        /*000a*/ 	.short	(.L_9 - .L_8)
.L_8:
        /*000c*/ 	.word	0x00000000
        /*0010*/ 	.short	0x0002
        /*0012*/ 	.short	0x000c
        /*0014*/ 	.byte	0x00, 0xf0, 0x11, 0x00


	//----- nvinfo : EIATTR_KPARAM_INFO
	.align		4
.L_9:
        /*0018*/ 	.byte	0x04, 0x17
        /*001a*/ 	.short	(.L_11 - .L_10)
.L_10:
        /*001c*/ 	.word	0x00000000
        /*0020*/ 	.short	0x0001
        /*0022*/ 	.short	0x0008
        /*0024*/ 	.byte	0x00, 0xf0, 0x11, 0x00


	//----- nvinfo : EIATTR_KPARAM_INFO
	.align		4
.L_11:
        /*0028*/ 	.byte	0x04, 0x17
        /*002a*/ 	.short	(.L_13 - .L_12)
.L_12:
        /*002c*/ 	.word	0x00000000
        /*0030*/ 	.short	0x0000
        /*0032*/ 	.short	0x0000
        /*0034*/ 	.byte	0x00, 0xf5, 0x21, 0x00


	//----- nvinfo : EIATTR_SPARSE_MMA_MASK
	.align		4
.L_13:
        /*0038*/ 	.byte	0x03, 0x50
        /*003a*/ 	.short	0x0000


	//----- nvinfo : EIATTR_MAXREG_COUNT
	.align		4
        /*003c*/ 	.byte	0x03, 0x1b
        /*003e*/ 	.short	0x00ff


	//----- nvinfo : EIATTR_MERCURY_ISA_VERSION
	.align		4
        /*0040*/ 	.byte	0x03, 0x5f
        /*0042*/ 	.short	0x0101


	//----- nvinfo : EIATTR_VRC_CTA_INIT_COUNT
	.align		4
        /*0044*/ 	.byte	0x02, 0x4a
	.zero		1
	.zero		1


	//----- nvinfo : EIATTR_EXIT_INSTR_OFFSETS
	.align		4
        /*0048*/ 	.byte	0x04, 0x1c
        /*004a*/ 	.short	(.L_15 - .L_14)


	//   ....[0]....
.L_14:
        /*004c*/ 	.word	0x000000c0


	//   ....[1]....
        /*0050*/ 	.word	0x00000120


	//----- nvinfo : EIATTR_CBANK_PARAM_SIZE
	.align		4
.L_15:
        /*0054*/ 	.byte	0x03, 0x19
        /*0056*/ 	.short	0x0010


	//----- nvinfo : EIATTR_PARAM_CBANK
	.align		4
        /*0058*/ 	.byte	0x04, 0x0a
        /*005a*/ 	.short	(.L_17 - .L_16)
	.align		4
.L_16:
        /*005c*/ 	.word	index@(.nv.constant0._Z16initMatrixKernelPiii)
        /*0060*/ 	.short	0x0380
        /*0062*/ 	.short	0x0010


	//----- nvinfo : EIATTR_SW_WAR
	.align		4
.L_17:
        /*0064*/ 	.byte	0x04, 0x36
        /*0066*/ 	.short	(.L_19 - .L_18)
.L_18:
        /*0068*/ 	.word	0x00000008
.L_19:


//--------------------- .nv.callgraph             --------------------------
	.section	.nv.callgraph,"",@"SHT_CUDA_CALLGRAPH"
	.align	4
	.sectionentsize	8
	.align		4
        /*0000*/ 	.word	0x00000000
	.align		4
        /*0004*/ 	.word	0xffffffff
	.align		4
        /*0008*/ 	.word	0x00000000
	.align		4
        /*000c*/ 	.word	0xfffffffe
	.align		4
        /*0010*/ 	.word	0x00000000
	.align		4
        /*0014*/ 	.word	0xfffffffd
	.align		4
        /*0018*/ 	.word	0x00000000
	.align		4
        /*001c*/ 	.word	0xfffffffc


//--------------------- .text._Z16initMatrixKernelPiii --------------------------
	.section	.text._Z16initMatrixKernelPiii,"ax",@progbits
	.align	128
        .global         _Z16initMatrixKernelPiii
        .type           _Z16initMatrixKernelPiii,@function
        .size           _Z16initMatrixKernelPiii,(.L_x_1 - _Z16initMatrixKernelPiii)
        .other          _Z16initMatrixKernelPiii,@"STO_CUDA_ENTRY STV_DEFAULT"
_Z16initMatrixKernelPiii:
.text._Z16initMatrixKernelPiii:
[----:B------:R-:W-:Y:S01]  /*0000*/  LDC R1, c[0x0][0x37c] ;  /* 0x0000df00ff017b82 */ /* 0x000fe20000000800 */
[----:B------:R-:W0:Y:S07]  /*0010*/  S2R R2, SR_TID.Y ;  /* 0x0000000000027919 */ /* 0x000e2e0000002200 */
[----:B------:R-:W1:Y:S01]  /*0020*/  LDC R0, c[0x0][0x360] ;  /* 0x0000d800ff007b82 */ /* 0x000e620000000800 */
[----:B------:R-:W2:Y:S01]  /*0030*/  LDCU.64 UR6, c[0x0][0x388] ;  /* 0x00007100ff0677ac */ /* 0x000ea20008000a00 */
[----:B------:R-:W1:Y:S06]  /*0040*/  S2R R3, SR_TID.X ;  /* 0x0000000000037919 */ /* 0x000e6c0000002100 */
[----:B------:R-:W0:Y:S08]  /*0050*/  S2UR UR5, SR_CTAID.Y ;  /* 0x00000000000579c3 */ /* 0x000e300000002600 */
[----:B------:R-:W0:Y:S08]  /*0060*/  LDC R5, c[0x0][0x364] ;  /* 0x0000d900ff057b82 */ /* 0x000e300000000800 */
[----:B------:R-:W1:Y:S01]  /*0070*/  S2UR UR4, SR_CTAID.X ;  /* 0x00000000000479c3 */ /* 0x000e620000002500 */
[----:B0-----:R-:W-:-:S05]  /*0080*/  IMAD R5, R5, UR5, R2 ;  /* 0x0000000505057c24 */ /* 0x001fca000f8e0202 */
[----:B--2---:R-:W-:Y:S01]  /*0090*/  ISETP.GE.AND P0, PT, R5, UR7, PT ;  /* 0x0000000705007c0c */ /* 0x004fe2000bf06270 */
[----:B-1----:R-:W-:-:S05]  /*00a0*/  IMAD R0, R0, UR4, R3 ;  /* 0x0000000400007c24 */ /* 0x002fca000f8e0203 */
[----:B------:R-:W-:-:S13]  /*00b0*/  ISETP.GE.OR P0, PT, R0, UR6, P0 ;  /* 0x0000000600007c0c */ /* 0x000fda0008706670 */
[----:B------:R-:W-:Y:S05]  /*00c0*/  @P0 EXIT ;  /* 0x000000000000094d */ /* 0x000fea0003800000 */
[----:B------:R-:W0:Y:S01]  /*00d0*/  LDC.64 R2, c[0x0][0x380] ;  /* 0x0000e000ff027b82 */ /* 0x000e220000000a00 */
[----:B------:R-:W1:Y:S01]  /*00e0*/  LDCU.64 UR4, c[0x0][0x358] ;  /* 0x00006b00ff0477ac */ /* 0x000e620008000a00 */
[----:B------:R-:W-:-:S04]  /*00f0*/  IMAD R5, R5, UR6, R0 ;  /* 0x0000000605057c24 */ /* 0x000fc8000f8e0200 */
[----:B0-----:R-:W-:-:S05]  /*0100*/  IMAD.WIDE R2, R5, 0x4, R2 ;  /* 0x0000000405027825 */ /* 0x001fca00078e0202 */
[----:B-1----:R-:W-:Y:S01]  /*0110*/  STG.E desc[UR4][R2.64], R5 ;  /* 0x0000000502007986 */ /* 0x002fe2000c101904 */
[----:B------:R-:W-:Y:S05]  /*0120*/  EXIT ;  /* 0x000000000000794d */ /* 0x000fea0003800000 */
.L_x_0:
[----:B------:R-:W-:-:S00]  /*0130*/  BRA `(.L_x_0) ;  /* 0xfffffffc00fc7947 */ /* 0x000fc0000383ffff */
[----:B------:R-:W-:-:S00]  /*0140*/  NOP ;  /* 0x0000000000007918 */ /* 0x000fc00000000000 */
        /* <DEDUP_REMOVED lines=11> */
.L_x_1:


//--------------------- .nv.shared.reserved.0     --------------------------
	.section	.nv.shared.reserved.0,"aw",@nobits
	.weak		__nv_reservedSMEM_offset_0_alias
	.size		__nv_reservedSMEM_offset_0_alias, 0, 64
	.other		__nv_reservedSMEM_offset_0_alias,@"STO_CUDA_RESERVED_SHARED STV_DEFAULT"
__nv_reservedSMEM_offset_0_alias:
	.zero		0
	.zero		64


//--------------------- .nv.constant0._Z16initMatrixKernelPiii --------------------------
	.section	.nv.constant0._Z16initMatrixKernelPiii,"a",@progbits
	.sectionflags	@""
	.align	4
.nv.constant0._Z16initMatrixKernelPiii:
	.zero		912


//--------------------- SYMBOLS --------------------------

	.type		.nv.reservedSmem.offset0,@object
	.size		.nv.reservedSmem.offset0,0x4
